//
// Generated by NVIDIA NVVM Compiler
//
// Compiler Build ID: CL-36424714
// Cuda compilation tools, release 13.0, V13.0.88
// Based on NVVM 20.0.0
//

.version 9.0
.target sm_100
.address_size 64

	// .globl	_Z24matrixMul_noBankConflictPfS_S_ii
// _ZZ24matrixMul_noBankConflictPfS_S_iiE2As has been demoted
// _ZZ24matrixMul_noBankConflictPfS_S_iiE2Bs has been demoted

.visible .entry _Z24matrixMul_noBankConflictPfS_S_ii(
	.param .u64 .ptr .align 1 _Z24matrixMul_noBankConflictPfS_S_ii_param_0,
	.param .u64 .ptr .align 1 _Z24matrixMul_noBankConflictPfS_S_ii_param_1,
	.param .u64 .ptr .align 1 _Z24matrixMul_noBankConflictPfS_S_ii_param_2,
	.param .u32 _Z24matrixMul_noBankConflictPfS_S_ii_param_3,
	.param .u32 _Z24matrixMul_noBankConflictPfS_S_ii_param_4
)
{
	.reg .pred 	%p<5>;
	.reg .b32 	%r<64>;
	.reg .b32 	%f<162>;
	.reg .b64 	%rd<24>;
	// demoted variable
	.shared .align 4 .b8 _ZZ24matrixMul_noBankConflictPfS_S_iiE2As[1024];
	// demoted variable
	.shared .align 4 .b8 _ZZ24matrixMul_noBankConflictPfS_S_iiE2Bs[1024];
	ld.param.u64 	%rd4, [_Z24matrixMul_noBankConflictPfS_S_ii_param_1];
	ld.param.u64 	%rd5, [_Z24matrixMul_noBankConflictPfS_S_ii_param_2];
	ld.param.u32 	%r30, [_Z24matrixMul_noBankConflictPfS_S_ii_param_3];
	ld.param.u32 	%r31, [_Z24matrixMul_noBankConflictPfS_S_ii_param_4];
	cvta.to.global.u64 	%rd1, %rd5;
	cvta.to.global.u64 	%rd2, %rd4;
	mov.u32 	%r32, %ctaid.x;
	mov.u32 	%r1, %ctaid.y;
	mov.u32 	%r2, %tid.x;
	mov.u32 	%r3, %tid.y;
	mul.lo.s32 	%r33, %r30, %r1;
	shl.b32 	%r63, %r33, 4;
	add.s32 	%r5, %r63, %r30;
	shl.b32 	%r6, %r32, 4;
	shl.b32 	%r7, %r31, 4;
	setp.lt.s32 	%p1, %r30, 1;
	mov.f32 	%f161, 0f00000000;
	@%p1 bra 	$L__BB0_6;
	mul.lo.s32 	%r8, %r30, %r3;
	shl.b32 	%r34, %r3, 6;
	mov.u32 	%r35, _ZZ24matrixMul_noBankConflictPfS_S_iiE2As;
	add.s32 	%r9, %r35, %r34;
	shl.b32 	%r36, %r2, 2;
	add.s32 	%r10, %r9, %r36;
	mul.lo.s32 	%r11, %r31, %r3;
	mov.u32 	%r37, _ZZ24matrixMul_noBankConflictPfS_S_iiE2Bs;
	add.s32 	%r13, %r37, %r36;
	add.s32 	%r12, %r13, %r34;
	add.s32 	%r14, %r63, 16;
	max.s32 	%r38, %r5, %r14;
	not.b32 	%r39, %r63;
	add.s32 	%r15, %r38, %r39;
	and.b32  	%r40, %r15, 16;
	setp.ne.s32 	%p2, %r40, 0;
	mov.f32 	%f161, 0f00000000;
	mov.u32 	%r58, %r6;
	@%p2 bra 	$L__BB0_3;
	add.s32 	%r41, %r8, %r2;
	add.s32 	%r42, %r41, %r63;
	mul.wide.s32 	%rd6, %r42, 4;
	add.s64 	%rd7, %rd2, %rd6;
	ld.global.f32 	%f10, [%rd7];
	st.shared.f32 	[%r10], %f10;
	add.s32 	%r43, %r11, %r2;
	add.s32 	%r44, %r43, %r6;
	mul.wide.s32 	%rd8, %r44, 4;
	add.s64 	%rd9, %rd1, %rd8;
	ld.global.f32 	%f11, [%rd9];
	st.shared.f32 	[%r12], %f11;
	bar.sync 	0;
	ld.shared.f32 	%f12, [%r9];
	ld.shared.f32 	%f13, [%r13];
	fma.rn.f32 	%f14, %f12, %f13, 0f00000000;
	ld.shared.f32 	%f15, [%r9+4];
	ld.shared.f32 	%f16, [%r13+64];
	fma.rn.f32 	%f17, %f15, %f16, %f14;
	ld.shared.f32 	%f18, [%r9+8];
	ld.shared.f32 	%f19, [%r13+128];
	fma.rn.f32 	%f20, %f18, %f19, %f17;
	ld.shared.f32 	%f21, [%r9+12];
	ld.shared.f32 	%f22, [%r13+192];
	fma.rn.f32 	%f23, %f21, %f22, %f20;
	ld.shared.f32 	%f24, [%r9+16];
	ld.shared.f32 	%f25, [%r13+256];
	fma.rn.f32 	%f26, %f24, %f25, %f23;
	ld.shared.f32 	%f27, [%r9+20];
	ld.shared.f32 	%f28, [%r13+320];
	fma.rn.f32 	%f29, %f27, %f28, %f26;
	ld.shared.f32 	%f30, [%r9+24];
	ld.shared.f32 	%f31, [%r13+384];
	fma.rn.f32 	%f32, %f30, %f31, %f29;
	ld.shared.f32 	%f33, [%r9+28];
	ld.shared.f32 	%f34, [%r13+448];
	fma.rn.f32 	%f35, %f33, %f34, %f32;
	ld.shared.f32 	%f36, [%r9+32];
	ld.shared.f32 	%f37, [%r13+512];
	fma.rn.f32 	%f38, %f36, %f37, %f35;
	ld.shared.f32 	%f39, [%r9+36];
	ld.shared.f32 	%f40, [%r13+576];
	fma.rn.f32 	%f41, %f39, %f40, %f38;
	ld.shared.f32 	%f42, [%r9+40];
	ld.shared.f32 	%f43, [%r13+640];
	fma.rn.f32 	%f44, %f42, %f43, %f41;
	ld.shared.f32 	%f45, [%r9+44];
	ld.shared.f32 	%f46, [%r13+704];
	fma.rn.f32 	%f47, %f45, %f46, %f44;
	ld.shared.f32 	%f48, [%r9+48];
	ld.shared.f32 	%f49, [%r13+768];
	fma.rn.f32 	%f50, %f48, %f49, %f47;
	ld.shared.f32 	%f51, [%r9+52];
	ld.shared.f32 	%f52, [%r13+832];
	fma.rn.f32 	%f53, %f51, %f52, %f50;
	ld.shared.f32 	%f54, [%r9+56];
	ld.shared.f32 	%f55, [%r13+896];
	fma.rn.f32 	%f56, %f54, %f55, %f53;
	ld.shared.f32 	%f57, [%r9+60];
	ld.shared.f32 	%f58, [%r13+960];
	fma.rn.f32 	%f161, %f57, %f58, %f56;
	bar.sync 	0;
	add.s32 	%r58, %r6, %r7;
	mov.u32 	%r63, %r14;
$L__BB0_3:
	setp.lt.u32 	%p3, %r15, 16;
	@%p3 bra 	$L__BB0_6;
	add.s32 	%r45, %r2, %r58;
	add.s32 	%r46, %r3, 16;
	mad.lo.s32 	%r62, %r31, %r46, %r45;
	add.s32 	%r61, %r45, %r11;
	add.s32 	%r47, %r2, %r63;
	add.s32 	%r60, %r47, %r8;
$L__BB0_5:
	ld.param.u64 	%rd23, [_Z24matrixMul_noBankConflictPfS_S_ii_param_2];
	ld.param.u64 	%rd22, [_Z24matrixMul_noBankConflictPfS_S_ii_param_1];
	mul.wide.s32 	%rd10, %r60, 4;
	cvta.to.global.u64 	%rd11, %rd22;
	add.s64 	%rd12, %rd11, %rd10;
	ld.global.f32 	%f59, [%rd12];
	st.shared.f32 	[%r10], %f59;
	cvta.to.global.u64 	%rd13, %rd23;
	mul.wide.s32 	%rd14, %r61, 4;
	add.s64 	%rd15, %rd13, %rd14;
	ld.global.f32 	%f60, [%rd15];
	st.shared.f32 	[%r12], %f60;
	bar.sync 	0;
	ld.shared.f32 	%f61, [%r9];
	ld.shared.f32 	%f62, [%r13];
	fma.rn.f32 	%f63, %f61, %f62, %f161;
	ld.shared.f32 	%f64, [%r9+4];
	ld.shared.f32 	%f65, [%r13+64];
	fma.rn.f32 	%f66, %f64, %f65, %f63;
	ld.shared.f32 	%f67, [%r9+8];
	ld.shared.f32 	%f68, [%r13+128];
	fma.rn.f32 	%f69, %f67, %f68, %f66;
	ld.shared.f32 	%f70, [%r9+12];
	ld.shared.f32 	%f71, [%r13+192];
	fma.rn.f32 	%f72, %f70, %f71, %f69;
	ld.shared.f32 	%f73, [%r9+16];
	ld.shared.f32 	%f74, [%r13+256];
	fma.rn.f32 	%f75, %f73, %f74, %f72;
	ld.shared.f32 	%f76, [%r9+20];
	ld.shared.f32 	%f77, [%r13+320];
	fma.rn.f32 	%f78, %f76, %f77, %f75;
	ld.shared.f32 	%f79, [%r9+24];
	ld.shared.f32 	%f80, [%r13+384];
	fma.rn.f32 	%f81, %f79, %f80, %f78;
	ld.shared.f32 	%f82, [%r9+28];
	ld.shared.f32 	%f83, [%r13+448];
	fma.rn.f32 	%f84, %f82, %f83, %f81;
	ld.shared.f32 	%f85, [%r9+32];
	ld.shared.f32 	%f86, [%r13+512];
	fma.rn.f32 	%f87, %f85, %f86, %f84;
	ld.shared.f32 	%f88, [%r9+36];
	ld.shared.f32 	%f89, [%r13+576];
	fma.rn.f32 	%f90, %f88, %f89, %f87;
	ld.shared.f32 	%f91, [%r9+40];
	ld.shared.f32 	%f92, [%r13+640];
	fma.rn.f32 	%f93, %f91, %f92, %f90;
	ld.shared.f32 	%f94, [%r9+44];
	ld.shared.f32 	%f95, [%r13+704];
	fma.rn.f32 	%f96, %f94, %f95, %f93;
	ld.shared.f32 	%f97, [%r9+48];
	ld.shared.f32 	%f98, [%r13+768];
	fma.rn.f32 	%f99, %f97, %f98, %f96;
	ld.shared.f32 	%f100, [%r9+52];
	ld.shared.f32 	%f101, [%r13+832];
	fma.rn.f32 	%f102, %f100, %f101, %f99;
	ld.shared.f32 	%f103, [%r9+56];
	ld.shared.f32 	%f104, [%r13+896];
	fma.rn.f32 	%f105, %f103, %f104, %f102;
	ld.shared.f32 	%f106, [%r9+60];
	ld.shared.f32 	%f107, [%r13+960];
	fma.rn.f32 	%f108, %f106, %f107, %f105;
	bar.sync 	0;
	ld.global.f32 	%f109, [%rd12+64];
	st.shared.f32 	[%r10], %f109;
	mul.wide.s32 	%rd16, %r62, 4;
	add.s64 	%rd17, %rd13, %rd16;
	ld.global.f32 	%f110, [%rd17];
	st.shared.f32 	[%r12], %f110;
	bar.sync 	0;
	ld.shared.f32 	%f111, [%r9];
	ld.shared.f32 	%f112, [%r13];
	fma.rn.f32 	%f113, %f111, %f112, %f108;
	ld.shared.f32 	%f114, [%r9+4];
	ld.shared.f32 	%f115, [%r13+64];
	fma.rn.f32 	%f116, %f114, %f115, %f113;
	ld.shared.f32 	%f117, [%r9+8];
	ld.shared.f32 	%f118, [%r13+128];
	fma.rn.f32 	%f119, %f117, %f118, %f116;
	ld.shared.f32 	%f120, [%r9+12];
	ld.shared.f32 	%f121, [%r13+192];
	fma.rn.f32 	%f122, %f120, %f121, %f119;
	ld.shared.f32 	%f123, [%r9+16];
	ld.shared.f32 	%f124, [%r13+256];
	fma.rn.f32 	%f125, %f123, %f124, %f122;
	ld.shared.f32 	%f126, [%r9+20];
	ld.shared.f32 	%f127, [%r13+320];
	fma.rn.f32 	%f128, %f126, %f127, %f125;
	ld.shared.f32 	%f129, [%r9+24];
	ld.shared.f32 	%f130, [%r13+384];
	fma.rn.f32 	%f131, %f129, %f130, %f128;
	ld.shared.f32 	%f132, [%r9+28];
	ld.shared.f32 	%f133, [%r13+448];
	fma.rn.f32 	%f134, %f132, %f133, %f131;
	ld.shared.f32 	%f135, [%r9+32];
	ld.shared.f32 	%f136, [%r13+512];
	fma.rn.f32 	%f137, %f135, %f136, %f134;
	ld.shared.f32 	%f138, [%r9+36];
	ld.shared.f32 	%f139, [%r13+576];
	fma.rn.f32 	%f140, %f138, %f139, %f137;
	ld.shared.f32 	%f141, [%r9+40];
	ld.shared.f32 	%f142, [%r13+640];
	fma.rn.f32 	%f143, %f141, %f142, %f140;
	ld.shared.f32 	%f144, [%r9+44];
	ld.shared.f32 	%f145, [%r13+704];
	fma.rn.f32 	%f146, %f144, %f145, %f143;
	ld.shared.f32 	%f147, [%r9+48];
	ld.shared.f32 	%f148, [%r13+768];
	fma.rn.f32 	%f149, %f147, %f148, %f146;
	ld.shared.f32 	%f150, [%r9+52];
	ld.shared.f32 	%f151, [%r13+832];
	fma.rn.f32 	%f152, %f150, %f151, %f149;
	ld.shared.f32 	%f153, [%r9+56];
	ld.shared.f32 	%f154, [%r13+896];
	fma.rn.f32 	%f155, %f153, %f154, %f152;
	ld.shared.f32 	%f156, [%r9+60];
	ld.shared.f32 	%f157, [%r13+960];
	fma.rn.f32 	%f161, %f156, %f157, %f155;
	bar.sync 	0;
	add.s32 	%r63, %r63, 32;
	shl.b32 	%r54, %r31, 5;
	add.s32 	%r62, %r62, %r54;
	add.s32 	%r61, %r61, %r54;
	add.s32 	%r60, %r60, 32;
	setp.lt.s32 	%p4, %r63, %r5;
	@%p4 bra 	$L__BB0_5;
$L__BB0_6:
	ld.param.u64 	%rd21, [_Z24matrixMul_noBankConflictPfS_S_ii_param_0];
	cvta.to.global.u64 	%rd18, %rd21;
	add.s32 	%r55, %r6, %r2;
	mad.lo.s32 	%r56, %r31, %r3, %r55;
	mad.lo.s32 	%r57, %r7, %r1, %r56;
	mul.wide.s32 	%rd19, %r57, 4;
	add.s64 	%rd20, %rd18, %rd19;
	st.global.f32 	[%rd20], %f161;
	ret;

}


// ===== COMPILED SASS (sm_100) =====

	.target	sm_100

	.elftype	@"ET_EXEC"


//--------------------- .note.nv.tkinfo           --------------------------
	.section	.note.nv.tkinfo,"",@"SHT_NOTE"
	.sectionflags	@"SHF_NOTE_NV_TKINFO"
	.tkinfo
        /*0018*/ 	.word	0x00000002
        /*0030*/ 	.string	""
        /*0030*/ 	.string	"ptxas"
        /*0030*/ 	.string	"Cuda compilation tools, release 13.0, V13.0.88"
        /*0030*/ 	.string	"Build cuda_13.0.r13.0/compiler.36424714_0"
        /*0030*/ 	.string	"-arch sm_100 -m 64 "



//--------------------- .note.nv.cuinfo           --------------------------
	.section	.note.nv.cuinfo,"",@"SHT_NOTE"
	.sectionflags	@"SHF_NOTE_NV_CUINFO"
        /*0018*/ 	.short	0x0002
        /*001a*/ 	.short	0x0064
        /*001c*/ 	.short	0x0082
	.zero		2


//--------------------- .nv.info                  --------------------------
	.section	.nv.info,"",@"SHT_CUDA_INFO"
	.align	4


	//----- nvinfo : EIATTR_REGCOUNT
	.align		4
        /*0000*/ 	.byte	0x04, 0x2f
        /*0002*/ 	.short	(.L_1 - .L_0)
	.align		4
.L_0:
        /*0004*/ 	.word	index@(_Z24matrixMul_noBankConflictPfS_S_ii)
        /*0008*/ 	.word	0x00000020


	//----- nvinfo : EIATTR_FRAME_SIZE
	.align		4
.L_1:
        /*000c*/ 	.byte	0x04, 0x11
        /*000e*/ 	.short	(.L_3 - .L_2)
	.align		4
.L_2:
        /*0010*/ 	.word	index@(_Z24matrixMul_noBankConflictPfS_S_ii)
        /*0014*/ 	.word	0x00000000


	//----- nvinfo : EIATTR_MIN_STACK_SIZE
	.align		4
.L_3:
        /*0018*/ 	.byte	0x04, 0x12
        /*001a*/ 	.short	(.L_5 - .L_4)
	.align		4
.L_4:
        /*001c*/ 	.word	index@(_Z24matrixMul_noBankConflictPfS_S_ii)
        /*0020*/ 	.word	0x00000000
.L_5:


//--------------------- .nv.compat                --------------------------
	.section	.nv.compat,"",@"SHT_CUDA_COMPAT_INFO"
	.align	4
        /*0000*/ 	.byte	0x02, 0x09, 0x00, 0x00, 0x02, 0x02, 0x01, 0x00, 0x02, 0x05, 0x05, 0x00, 0x03, 0x07, 0x01, 0x01
        /*0010*/ 	.byte	0x02, 0x03, 0x00, 0x00, 0x02, 0x06, 0x01, 0x00, 0x04, 0x0b, 0x08, 0x00, 0x09, 0x00, 0x00, 0x00
        /*0020*/ 	.byte	0x00, 0x00, 0x00, 0x00


//--------------------- .nv.info._Z24matrixMul_noBankConflictPfS_S_ii --------------------------
	.section	.nv.info._Z24matrixMul_noBankConflictPfS_S_ii,"",@"SHT_CUDA_INFO"
	.sectionflags	@""
	.align	4


	//----- nvinfo : EIATTR_CUDA_API_VERSION
	.align		4
        /*0000*/ 	.byte	0x04, 0x37
        /*0002*/ 	.short	(.L_7 - .L_6)
.L_6:
        /*0004*/ 	.word	0x00000082


	//----- nvinfo : EIATTR_KPARAM_INFO
	.align		4
.L_7:
        /*0008*/ 	.byte	0x04, 0x17
        /*000a*/ 	.short	(.L_9 - .L_8)
.L_8:
        /*000c*/ 	.word	0x00000000
        /*0010*/ 	.short	0x0004
        /*0012*/ 	.short	0x001c
        /*0014*/ 	.byte	0x00, 0xf0, 0x11, 0x00


	//----- nvinfo : EIATTR_KPARAM_INFO
	.align		4
.L_9:
        /*0018*/ 	.byte	0x04, 0x17
        /*001a*/ 	.short	(.L_11 - .L_10)
.L_10:
        /*001c*/ 	.word	0x00000000
        /*0020*/ 	.short	0x0003
        /*0022*/ 	.short	0x0018
        /*0024*/ 	.byte	0x00, 0xf0, 0x11, 0x00


	//----- nvinfo : EIATTR_KPARAM_INFO
	.align		4
.L_11:
        /*0028*/ 	.byte	0x04, 0x17
        /*002a*/ 	.short	(.L_13 - .L_12)
.L_12:
        /*002c*/ 	.word	0x00000000
        /*0030*/ 	.short	0x0002
        /*0032*/ 	.short	0x0010
        /*0034*/ 	.byte	0x00, 0xf5, 0x21, 0x00


	//----- nvinfo : EIATTR_KPARAM_INFO
	.align		4
.L_13:
        /*0038*/ 	.byte	0x04, 0x17
        /*003a*/ 	.short	(.L_15 - .L_14)
.L_14:
        /*003c*/ 	.word	0x00000000
        /*0040*/ 	.short	0x0001
        /*0042*/ 	.short	0x0008
        /*0044*/ 	.byte	0x00, 0xf5, 0x21, 0x00


	//----- nvinfo : EIATTR_KPARAM_INFO
	.align		4
.L_15:
        /*0048*/ 	.byte	0x04, 0x17
        /*004a*/ 	.short	(.L_17 - .L_16)
.L_16:
        /*004c*/ 	.word	0x00000000
        /*0050*/ 	.short	0x0000
        /*0052*/ 	.short	0x0000
        /*0054*/ 	.byte	0x00, 0xf5, 0x21, 0x00


	//----- nvinfo : EIATTR_SPARSE_MMA_MASK
	.align		4
.L_17:
        /*0058*/ 	.byte	0x03, 0x50
        /*005a*/ 	.short	0x0000


	//----- nvinfo : EIATTR_MAXREG_COUNT
	.align		4
        /*005c*/ 	.byte	0x03, 0x1b
        /*005e*/ 	.short	0x00ff


	//----- nvinfo : EIATTR_NUM_BARRIERS
	.align		4
        /*0060*/ 	.byte	0x02, 0x4c
        /*0062*/ 	.byte	0x01
	.zero		1


	//----- nvinfo : EIATTR_MERCURY_ISA_VERSION
	.align		4
        /*0064*/ 	.byte	0x03, 0x5f
        /*0066*/ 	.short	0x0101


	//----- nvinfo : EIATTR_VRC_CTA_INIT_COUNT
	.align		4
        /*0068*/ 	.byte	0x02, 0x4a
	.zero		1
	.zero		1


	//----- nvinfo : EIATTR_EXIT_INSTR_OFFSETS
	.align		4
        /*006c*/ 	.byte	0x04, 0x1c
        /*006e*/ 	.short	(.L_19 - .L_18)


	//   ....[0]....
.L_18:
        /*0070*/ 	.word	0x00000c10


	//----- nvinfo : EIATTR_CBANK_PARAM_SIZE
	.align		4
.L_19:
        /*0074*/ 	.byte	0x03, 0x19
        /*0076*/ 	.short	0x0020


	//----- nvinfo : EIATTR_PARAM_CBANK
	.align		4
        /*0078*/ 	.byte	0x04, 0x0a
        /*007a*/ 	.short	(.L_21 - .L_20)
	.align		4
.L_20:
        /*007c*/ 	.word	index@(.nv.constant0._Z24matrixMul_noBankConflictPfS_S_ii)
        /*0080*/ 	.short	0x0380
        /*0082*/ 	.short	0x0020


	//----- nvinfo : EIATTR_SW_WAR
	.align		4
.L_21:
        /*0084*/ 	.byte	0x04, 0x36
        /*0086*/ 	.short	(.L_23 - .L_22)
.L_22:
        /*0088*/ 	.word	0x00000008
.L_23:


//--------------------- .nv.callgraph             --------------------------
	.section	.nv.callgraph,"",@"SHT_CUDA_CALLGRAPH"
	.align	4
	.sectionentsize	8
	.align		4
        /*0000*/ 	.word	0x00000000
	.align		4
        /*0004*/ 	.word	0xffffffff
	.align		4
        /*0008*/ 	.word	0x00000000
	.align		4
        /*000c*/ 	.word	0xfffffffe
	.align		4
        /*0010*/ 	.word	0x00000000
	.align		4
        /*0014*/ 	.word	0xfffffffd
	.align		4
        /*0018*/ 	.word	0x00000000
	.align		4
        /*001c*/ 	.word	0xfffffffc


//--------------------- .text._Z24matrixMul_noBankConflictPfS_S_ii --------------------------
	.section	.text._Z24matrixMul_noBankConflictPfS_S_ii,"ax",@progbits
	.align	128
        .global         _Z24matrixMul_noBankConflictPfS_S_ii
        .type           _Z24matrixMul_noBankConflictPfS_S_ii,@function
        .size           _Z24matrixMul_noBankConflictPfS_S_ii,(.L_x_4 - _Z24matrixMul_noBankConflictPfS_S_ii)
        .other          _Z24matrixMul_noBankConflictPfS_S_ii,@"STO_CUDA_ENTRY STV_DEFAULT"
_Z24matrixMul_noBankConflictPfS_S_ii:
.text._Z24matrixMul_noBankConflictPfS_S_ii:
[----:B------:R-:W-:Y:S08]  /*0000*/  LDC R1, c[0x0][0x37c] ;  /* 0x0000df00ff017b82 */ /* 0x000ff00000000800 */
[----:B------:R-:W0:Y:S01]  /*0010*/  LDC.64 R8, c[0x0][0x398] ;  /* 0x0000e600ff087b82 */ /* 0x000e220000000a00 */
[----:B------:R-:W1:Y:S01]  /*0020*/  S2R R0, SR_TID.X ;  /* 0x0000000000007919 */ /* 0x000e620000002100 */
[----:B------:R-:W2:Y:S01]  /*0030*/  LDCU.64 UR8, c[0x0][0x358] ;  /* 0x00006b00ff0877ac */ /* 0x000ea20008000a00 */
[----:B------:R-:W-:Y:S01]  /*0040*/  HFMA2 R7, -RZ, RZ, 0, 0 ;  /* 0x00000000ff077431 */ /* 0x000fe200000001ff */
[----:B------:R-:W3:Y:S04]  /*0050*/  S2R R3, SR_TID.Y ;  /* 0x0000000000037919 */ /* 0x000ee80000002200 */
[----:B------:R-:W4:Y:S08]  /*0060*/  S2UR UR4, SR_CTAID.X ;  /* 0x00000000000479c3 */ /* 0x000f300000002500 */
[----:B------:R-:W0:Y:S02]  /*0070*/  S2UR UR10, SR_CTAID.Y ;  /* 0x00000000000a79c3 */ /* 0x000e240000002600 */
[----:B0-----:R-:W-:-:S02]  /*0080*/  ISETP.GE.AND P0, PT, R8, 0x1, PT ;  /* 0x000000010800780c */ /* 0x001fc40003f06270 */
[----:B------:R-:W-:Y:S01]  /*0090*/  SHF.L.U32 R16, R9, 0x4, RZ ;  /* 0x0000000409107819 */ /* 0x000fe200000006ff */
[----:B----4-:R-:W-:-:S10]  /*00a0*/  USHF.L.U32 UR4, UR4, 0x4, URZ ;  /* 0x0000000404047899 */ /* 0x010fd400080006ff */
[----:B-123--:R-:W-:Y:S05]  /*00b0*/  @!P0 BRA `(.L_x_0) ;  /* 0x0000000800bc8947 */ /* 0x00efea0003800000 */
[----:B------:R-:W-:Y:S01]  /*00c0*/  IMAD R19, R8, UR10, RZ ;  /* 0x0000000a08137c24 */ /* 0x000fe2000f8e02ff */
[----:B------:R-:W0:Y:S01]  /*00d0*/  S2UR UR7, SR_CgaCtaId ;  /* 0x00000000000779c3 */ /* 0x000e220000008800 */
[----:B------:R-:W-:Y:S01]  /*00e0*/  UMOV UR5, 0x400 ;  /* 0x0000040000057882 */ /* 0x000fe20000000000 */
[----:B------:R-:W-:Y:S01]  /*00f0*/  MOV R7, RZ ;  /* 0x000000ff00077202 */ /* 0x000fe20000000f00 */
[----:B------:R-:W-:Y:S01]  /*0100*/  UIADD3 UR6, UPT, UPT, UR5, 0x400, URZ ;  /* 0x0000040005067890 */ /* 0x000fe2000fffe0ff */
[----:B------:R-:W-:-:S04]  /*0110*/  SHF.L.U32 R19, R19, 0x4, RZ ;  /* 0x0000000413137819 */ /* 0x000fc800000006ff */
[C---:B------:R-:W-:Y:S02]  /*0120*/  IADD3 R18, PT, PT, R19.reuse, R8, RZ ;  /* 0x0000000813127210 */ /* 0x040fe40007ffe0ff */
[----:B------:R-:W-:Y:S02]  /*0130*/  IADD3 R21, PT, PT, R19, 0x10, RZ ;  /* 0x0000001013157810 */ /* 0x000fe40007ffe0ff */
[----:B------:R-:W-:Y:S02]  /*0140*/  LOP3.LUT R5, RZ, R19, RZ, 0x33, !PT ;  /* 0x00000013ff057212 */ /* 0x000fe400078e33ff */
[----:B------:R-:W-:-:S04]  /*0150*/  VIMNMX R2, PT, PT, R18, R21, !PT ;  /* 0x0000001512027248 */ /* 0x000fc80007fe0100 */
[----:B------:R-:W-:Y:S02]  /*0160*/  IADD3 R2, PT, PT, R2, R5, RZ ;  /* 0x0000000502027210 */ /* 0x000fe40007ffe0ff */
[----:B------:R-:W-:Y:S02]  /*0170*/  MOV R5, UR4 ;  /* 0x0000000400057c02 */ /* 0x000fe40008000f00 */
[C---:B------:R-:W-:Y:S01]  /*0180*/  LOP3.LUT P0, RZ, R2.reuse, 0x10, RZ, 0xc0, !PT ;  /* 0x0000001002ff7812 */ /* 0x040fe2000780c0ff */
[----:B0-----:R-:W-:Y:S01]  /*0190*/  ULEA UR5, UR7, UR5, 0x18 ;  /* 0x0000000507057291 */ /* 0x001fe2000f8ec0ff */
[----:B------:R-:W-:Y:S01]  /*01a0*/  ISETP.GE.U32.AND P1, PT, R2, 0x10, PT ;  /* 0x000000100200780c */ /* 0x000fe20003f26070 */
[----:B------:R-:W-:-:S04]  /*01b0*/  ULEA UR6, UR7, UR6, 0x18 ;  /* 0x0000000607067291 */ /* 0x000fc8000f8ec0ff */
[C---:B------:R-:W-:Y:S02]  /*01c0*/  LEA R17, R3.reuse, UR5, 0x6 ;  /* 0x0000000503117c11 */ /* 0x040fe4000f8e30ff */
[C---:B------:R-:W-:Y:S02]  /*01d0*/  LEA R10, R0.reuse, UR6, 0x2 ;  /* 0x00000006000a7c11 */ /* 0x040fe4000f8e10ff */
[----:B------:R-:W-:Y:S02]  /*01e0*/  LEA R11, R0, R17, 0x2 ;  /* 0x00000011000b7211 */ /* 0x000fe400078e10ff */
[----:B------:R-:W-:Y:S01]  /*01f0*/  LEA R2, R3, R10, 0x6 ;  /* 0x0000000a03027211 */ /* 0x000fe200078e30ff */
[----:B------:R-:W-:Y:S06]  /*0200*/  @P0 BRA `(.L_x_1) ;  /* 0x0000000000d00947 */ /* 0x000fec0003800000 */
[----:B------:R-:W0:Y:S01]  /*0210*/  LDC.64 R6, c[0x0][0x388] ;  /* 0x0000e200ff067b82 */ /* 0x000e220000000a00 */
[C-C-:B------:R-:W-:Y:S02]  /*0220*/  IMAD R12, R3.reuse, R8, R0.reuse ;  /* 0x00000008030c7224 */ /* 0x140fe400078e0200 */
[----:B------:R-:W-:-:S03]  /*0230*/  IMAD R14, R3, R9, R0 ;  /* 0x00000009030e7224 */ /* 0x000fc600078e0200 */
[----:B------:R-:W-:Y:S02]  /*0240*/  IADD3 R13, PT, PT, R19, R12, RZ ;  /* 0x0000000c130d7210 */ /* 0x000fe40007ffe0ff */
[----:B------:R-:W1:Y:S01]  /*0250*/  LDC.64 R4, c[0x0][0x390] ;  /* 0x0000e400ff047b82 */ /* 0x000e620000000a00 */
[----:B------:R-:W-:Y:S02]  /*0260*/  IADD3 R23, PT, PT, R14, UR4, RZ ;  /* 0x000000040e177c10 */ /* 0x000fe4000fffe0ff */
[----:B0-----:R-:W-:-:S05]  /*0270*/  IMAD.WIDE R12, R13, 0x4, R6 ;  /* 0x000000040d0c7825 */ /* 0x001fca00078e0206 */
[----:B------:R-:W2:Y:S01]  /*0280*/  LDG.E R26, desc[UR8][R12.64] ;  /* 0x000000080c1a7981 */ /* 0x000ea2000c1e1900 */
[----:B-1----:R-:W-:-:S06]  /*0290*/  IMAD.WIDE R22, R23, 0x4, R4 ;  /* 0x0000000417167825 */ /* 0x002fcc00078e0204 */
[----:B------:R-:W3:Y:S04]  /*02a0*/  LDG.E R23, desc[UR8][R22.64] ;  /* 0x0000000816177981 */ /* 0x000ee8000c1e1900 */
[----:B--2---:R-:W-:Y:S04]  /*02b0*/  STS [R11], R26 ;  /* 0x0000001a0b007388 */ /* 0x004fe80000000800 */
[----:B---3--:R-:W-:Y:S01]  /*02c0*/  STS [R2], R23 ;  /* 0x0000001702007388 */ /* 0x008fe20000000800 */
[----:B------:R-:W-:Y:S06]  /*02d0*/  BAR.SYNC.DEFER_BLOCKING 0x0 ;  /* 0x0000000000007b1d */ /* 0x000fec0000010000 */
[----:B------:R-:W-:Y:S04]  /*02e0*/  LDS R19, [R10] ;  /* 0x000000000a137984 */ /* 0x000fe80000000800 */
[----:B------:R-:W0:Y:S04]  /*02f0*/  LDS.128 R4, [R17] ;  /* 0x0000000011047984 */ /* 0x000e280000000c00 */
[----:B------:R-:W1:Y:S04]  /*0300*/  LDS R27, [R10+0x40] ;  /* 0x000040000a1b7984 */ /* 0x000e680000000800 */
[----:B------:R-:W2:Y:S04]  /*0310*/  LDS R28, [R10+0x80] ;  /* 0x000080000a1c7984 */ /* 0x000ea80000000800 */
[----:B------:R-:W3:Y:S04]  /*0320*/  LDS R24, [R10+0xc0] ;  /* 0x0000c0000a187984 */ /* 0x000ee80000000800 */
[----:B------:R-:W-:Y:S04]  /*0330*/  LDS R25, [R10+0x100] ;  /* 0x000100000a197984 */ /* 0x000fe80000000800 */
[----:B------:R-:W4:Y:S04]  /*0340*/  LDS.128 R12, [R17+0x10] ;  /* 0x00001000110c7984 */ /* 0x000f280000000c00 */
[----:B------:R-:W5:Y:S04]  /*0350*/  LDS R20, [R10+0x140] ;  /* 0x000140000a147984 */ /* 0x000f680000000800 */
[----:B------:R-:W5:Y:S04]  /*0360*/  LDS R23, [R10+0x180] ;  /* 0x000180000a177984 */ /* 0x000f680000000800 */
[----:B------:R-:W5:Y:S01]  /*0370*/  LDS R22, [R10+0x1c0] ;  /* 0x0001c0000a167984 */ /* 0x000f620000000800 */
[----:B0-----:R-:W-:-:S03]  /*0380*/  FFMA R4, R4, R19, RZ ;  /* 0x0000001304047223 */ /* 0x001fc600000000ff */
[----:B------:R-:W-:Y:S01]  /*0390*/  LDS R19, [R10+0x200] ;  /* 0x000200000a137984 */ /* 0x000fe20000000800 */
[----:B-1----:R-:W-:-:S04]  /*03a0*/  FFMA R5, R27, R5, R4 ;  /* 0x000000051b057223 */ /* 0x002fc80000000004 */
[----:B--2---:R-:W-:-:S04]  /*03b0*/  FFMA R5, R28, R6, R5 ;  /* 0x000000061c057223 */ /* 0x004fc80000000005 */
[----:B---3--:R-:W-:Y:S02]  /*03c0*/  FFMA R27, R24, R7, R5 ;  /* 0x00000007181b7223 */ /* 0x008fe40000000005 */
[----:B------:R-:W0:Y:S04]  /*03d0*/  LDS.128 R4, [R17+0x20] ;  /* 0x0000200011047984 */ /* 0x000e280000000c00 */
[----:B------:R-:W1:Y:S01]  /*03e0*/  LDS R24, [R10+0x240] ;  /* 0x000240000a187984 */ /* 0x000e620000000800 */
[----:B----4-:R-:W-:-:S04]  /*03f0*/  FFMA R25, R12, R25, R27 ;  /* 0x000000190c197223 */ /* 0x010fc8000000001b */
[----:B-----5:R-:W-:Y:S02]  /*0400*/  FFMA R20, R20, R13, R25 ;  /* 0x0000000d14147223 */ /* 0x020fe40000000019 */
[----:B------:R-:W2:Y:S02]  /*0410*/  LDS R25, [R10+0x280] ;  /* 0x000280000a197984 */ /* 0x000ea40000000800 */
[----:B------:R-:W-:Y:S02]  /*0420*/  FFMA R23, R23, R14, R20 ;  /* 0x0000000e17177223 */ /* 0x000fe40000000014 */
[----:B------:R-:W3:Y:S02]  /*0430*/  LDS R20, [R10+0x2c0] ;  /* 0x0002c0000a147984 */ /* 0x000ee40000000800 */
[----:B------:R-:W-:Y:S02]  /*0440*/  FFMA R27, R22, R15, R23 ;  /* 0x0000000f161b7223 */ /* 0x000fe40000000017 */
[----:B------:R-:W-:Y:S04]  /*0450*/  LDS R23, [R10+0x300] ;  /* 0x000300000a177984 */ /* 0x000fe80000000800 */
[----:B------:R-:W4:Y:S04]  /*0460*/  LDS.128 R12, [R17+0x30] ;  /* 0x00003000110c7984 */ /* 0x000f280000000c00 */
[----:B------:R-:W5:Y:S01]  /*0470*/  LDS R22, [R10+0x340] ;  /* 0x000340000a167984 */ /* 0x000f620000000800 */
[----:B0-----:R-:W-:-:S03]  /*0480*/  FFMA R27, R4, R19, R27 ;  /* 0x00000013041b7223 */ /* 0x001fc6000000001b */
[----:B------:R-:W0:Y:S04]  /*0490*/  LDS R19, [R10+0x380] ;  /* 0x000380000a137984 */ /* 0x000e280000000800 */
[----:B------:R-:W0:Y:S01]  /*04a0*/  LDS R4, [R10+0x3c0] ;  /* 0x0003c0000a047984 */ /* 0x000e220000000800 */
[----:B-1----:R-:W-:-:S04]  /*04b0*/  FFMA R24, R24, R5, R27 ;  /* 0x0000000518187223 */ /* 0x002fc8000000001b */
[----:B--2---:R-:W-:-:S04]  /*04c0*/  FFMA R25, R25, R6, R24 ;  /* 0x0000000619197223 */ /* 0x004fc80000000018 */
[----:B---3--:R-:W-:-:S04]  /*04d0*/  FFMA R7, R20, R7, R25 ;  /* 0x0000000714077223 */ /* 0x008fc80000000019 */
[----:B----4-:R-:W-:-:S04]  /*04e0*/  FFMA R7, R12, R23, R7 ;  /* 0x000000170c077223 */ /* 0x010fc80000000007 */
[----:B-----5:R-:W-:Y:S01]  /*04f0*/  FFMA R22, R22, R13, R7 ;  /* 0x0000000d16167223 */ /* 0x020fe20000000007 */
[----:B------:R-:W-:-:S03]  /*0500*/  IADD3 R5, PT, PT, R16, UR4, RZ ;  /* 0x0000000410057c10 */ /* 0x000fc6000fffe0ff */
[----:B0-----:R-:W-:-:S04]  /*0510*/  FFMA R19, R19, R14, R22 ;  /* 0x0000000e13137223 */ /* 0x001fc80000000016 */
[----:B------:R-:W-:Y:S01]  /*0520*/  FFMA R7, R4, R15, R19 ;  /* 0x0000000f04077223 */ /* 0x000fe20000000013 */
[----:B------:R-:W-:Y:S01]  /*0530*/  MOV R19, R21 ;  /* 0x0000001500137202 */ /* 0x000fe20000000f00 */
[----:B------:R-:W-:Y:S06]  /*0540*/  BAR.SYNC.DEFER_BLOCKING 0x0 ;  /* 0x0000000000007b1d */ /* 0x000fec0000010000 */
.L_x_1:
[----:B------:R-:W-:Y:S05]  /*0550*/  @!P1 BRA `(.L_x_0) ;  /* 0x0000000400949947 */ /* 0x000fea0003800000 */
[----:B------:R-:W0:Y:S01]  /*0560*/  LDC.64 R24, c[0x0][0x390] ;  /* 0x0000e400ff187b82 */ /* 0x000e220000000a00 */
[----:B------:R-:W-:Y:S02]  /*0570*/  IADD3 R20, PT, PT, R0, R5, RZ ;  /* 0x0000000500147210 */ /* 0x000fe40007ffe0ff */
[----:B------:R-:W-:Y:S02]  /*0580*/  IADD3 R22, PT, PT, R3, 0x10, RZ ;  /* 0x0000001003167810 */ /* 0x000fe40007ffe0ff */
[----:B------:R-:W-:-:S03]  /*0590*/  IADD3 R4, PT, PT, R19, R0, RZ ;  /* 0x0000000013047210 */ /* 0x000fc60007ffe0ff */
[-C--:B------:R-:W-:Y:S02]  /*05a0*/  IMAD R22, R22, R9.reuse, R20 ;  /* 0x0000000916167224 */ /* 0x080fe400078e0214 */
[C---:B------:R-:W-:Y:S02]  /*05b0*/  IMAD R8, R3.reuse, R8, R4 ;  /* 0x0000000803087224 */ /* 0x040fe400078e0204 */
[----:B------:R-:W-:-:S07]  /*05c0*/  IMAD R20, R3, R9, R20 ;  /* 0x0000000903147224 */ /* 0x000fce00078e0214 */
.L_x_2:
[----:B------:R-:W1:Y:S01]  /*05d0*/  LDC.64 R26, c[0x0][0x388] ;  /* 0x0000e200ff1a7b82 */ /* 0x000e620000000a00 */
[----:B0-----:R-:W-:-:S06]  /*05e0*/  IMAD.WIDE R4, R20, 0x4, R24 ;  /* 0x0000000414047825 */ /* 0x001fcc00078e0218 */
[----:B------:R-:W2:Y:S01]  /*05f0*/  LDG.E R5, desc[UR8][R4.64] ;  /* 0x0000000804057981 */ /* 0x000ea2000c1e1900 */
[----:B-1----:R-:W-:-:S05]  /*0600*/  IMAD.WIDE R26, R8, 0x4, R26 ;  /* 0x00000004081a7825 */ /* 0x002fca00078e021a */
[----:B------:R-:W3:Y:S04]  /*0610*/  LDG.E R6, desc[UR8][R26.64] ;  /* 0x000000081a067981 */ /* 0x000ee8000c1e1900 */
[----:B---3--:R-:W-:Y:S04]  /*0620*/  STS [R11], R6 ;  /* 0x000000060b007388 */ /* 0x008fe80000000800 */
[----:B--2---:R-:W-:Y:S01]  /*0630*/  STS [R2], R5 ;  /* 0x0000000502007388 */ /* 0x004fe20000000800 */
[----:B------:R-:W-:Y:S06]  /*0640*/  BAR.SYNC.DEFER_BLOCKING 0x0 ;  /* 0x0000000000007b1d */ /* 0x000fec0000010000 */
[----:B------:R-:W-:Y:S04]  /*0650*/  LDS R21, [R10] ;  /* 0x000000000a157984 */ /* 0x000fe80000000800 */
[----:B------:R-:W0:Y:S04]  /*0660*/  LDS.128 R12, [R17] ;  /* 0x00000000110c7984 */ /* 0x000e280000000c00 */
[----:B------:R-:W1:Y:S04]  /*0670*/  LDS R23, [R10+0x40] ;  /* 0x000040000a177984 */ /* 0x000e680000000800 */
[----:B------:R-:W2:Y:S04]  /*0680*/  LDS R29, [R10+0x80] ;  /* 0x000080000a1d7984 */ /* 0x000ea80000000800 */
[----:B------:R-:W3:Y:S01]  /*0690*/  LDS R28, [R10+0xc0] ;  /* 0x0000c0000a1c7984 */ /* 0x000ee20000000800 */
[----:B0-----:R-:W-:-:S03]  /*06a0*/  FFMA R12, R12, R21, R7 ;  /* 0x000000150c0c7223 */ /* 0x001fc60000000007 */
[----:B------:R-:W-:Y:S01]  /*06b0*/  LDS.128 R4, [R17+0x10] ;  /* 0x0000100011047984 */ /* 0x000fe20000000c00 */
[----:B-1----:R-:W-:-:S03]  /*06c0*/  FFMA R23, R23, R13, R12 ;  /* 0x0000000d17177223 */ /* 0x002fc6000000000c */
[----:B------:R-:W0:Y:S04]  /*06d0*/  LDS R13, [R10+0x100] ;  /* 0x000100000a0d7984 */ /* 0x000e280000000800 */
[----:B------:R-:W1:Y:S01]  /*06e0*/  LDS R21, [R10+0x140] ;  /* 0x000140000a157984 */ /* 0x000e620000000800 */
[----:B--2---:R-:W-:-:S03]  /*06f0*/  FFMA R23, R29, R14, R23 ;  /* 0x0000000e1d177223 */ /* 0x004fc60000000017 */
[----:B------:R-:W2:Y:S01]  /*0700*/  LDS R12, [R10+0x180] ;  /* 0x000180000a0c7984 */ /* 0x000ea20000000800 */
[----:B---3--:R-:W-:-:S03]  /*0710*/  FFMA R15, R28, R15, R23 ;  /* 0x0000000f1c0f7223 */ /* 0x008fc60000000017 */
[----:B------:R-:W3:Y:S01]  /*0720*/  LDS R28, [R10+0x1c0] ;  /* 0x0001c0000a1c7984 */ /* 0x000ee20000000800 */
[----:B0-----:R-:W-:-:S04]  /*0730*/  FFMA R4, R4, R13, R15 ;  /* 0x0000000d04047223 */ /* 0x001fc8000000000f */
[----:B-1----:R-:W-:Y:S02]  /*0740*/  FFMA R21, R21, R5, R4 ;  /* 0x0000000515157223 */ /* 0x002fe40000000004 */
[----:B------:R-:W-:Y:S02]  /*0750*/  LDS R5, [R10+0x200] ;  /* 0x000200000a057984 */ /* 0x000fe40000000800 */
[----:B--2---:R-:W-:Y:S02]  /*0760*/  FFMA R21, R12, R6, R21 ;  /* 0x000000060c157223 */ /* 0x004fe40000000015 */
[----:B------:R-:W0:Y:S02]  /*0770*/  LDS.128 R12, [R17+0x20] ;  /* 0x00002000110c7984 */ /* 0x000e240000000c00 */
[----:B---3--:R-:W-:Y:S02]  /*0780*/  FFMA R7, R28, R7, R21 ;  /* 0x000000071c077223 */ /* 0x008fe40000000015 */
[----:B------:R-:W1:Y:S04]  /*0790*/  LDS R21, [R10+0x240] ;  /* 0x000240000a157984 */ /* 0x000e680000000800 */
[----:B------:R-:W2:Y:S01]  /*07a0*/  LDS R4, [R10+0x280] ;  /* 0x000280000a047984 */ /* 0x000ea20000000800 */
[----:B0-----:R-:W-:-:S04]  /*07b0*/  FFMA R12, R12, R5, R7 ;  /* 0x000000050c0c7223 */ /* 0x001fc80000000007 */
[----:B-1----:R-:W-:Y:S02]  /*07c0*/  FFMA R13, R21, R13, R12 ;  /* 0x0000000d150d7223 */ /* 0x002fe4000000000c */
[----:B------:R-:W0:Y:S02]  /*07d0*/  LDS R21, [R10+0x2c0] ;  /* 0x0002c0000a157984 */ /* 0x000e240000000800 */
[----:B--2---:R-:W-:Y:S02]  /*07e0*/  FFMA R14, R4, R14, R13 ;  /* 0x0000000e040e7223 */ /* 0x004fe4000000000d */
[----:B------:R-:W-:Y:S04]  /*07f0*/  LDS R12, [R10+0x300] ;  /* 0x000300000a0c7984 */ /* 0x000fe80000000800 */
[----:B------:R-:W1:Y:S04]  /*0800*/  LDS.128 R4, [R17+0x30] ;  /* 0x0000300011047984 */ /* 0x000e680000000c00 */
[----:B------:R-:W2:Y:S01]  /*0810*/  LDS R13, [R10+0x340] ;  /* 0x000340000a0d7984 */ /* 0x000ea20000000800 */
[----:B------:R-:W-:-:S04]  /*0820*/  IMAD.WIDE R28, R22, 0x4, R24 ;  /* 0x00000004161c7825 */ /* 0x000fc800078e0218 */
[----:B0-----:R-:W-:Y:S02]  /*0830*/  FFMA R15, R21, R15, R14 ;  /* 0x0000000f150f7223 */ /* 0x001fe4000000000e */
[----:B------:R-:W0:Y:S02]  /*0840*/  LDS R21, [R10+0x380] ;  /* 0x000380000a157984 */ /* 0x000e240000000800 */
[----:B-1----:R-:W-:Y:S02]  /*0850*/  FFMA R12, R4, R12, R15 ;  /* 0x0000000c040c7223 */ /* 0x002fe4000000000f */
[----:B------:R-:W1:Y:S01]  /*0860*/  LDS R4, [R10+0x3c0] ;  /* 0x0003c0000a047984 */ /* 0x000e620000000800 */
[----:B------:R-:W-:Y:S06]  /*0870*/  BAR.SYNC.DEFER_BLOCKING 0x0 ;  /* 0x0000000000007b1d */ /* 0x000fec0000010000 */
[----:B------:R2:W3:Y:S04]  /*0880*/  LDG.E R27, desc[UR8][R26.64+0x40] ;  /* 0x000040081a1b7981 */ /* 0x0004e8000c1e1900 */
[----:B------:R-:W4:Y:S01]  /*0890*/  LDG.E R29, desc[UR8][R28.64] ;  /* 0x000000081c1d7981 */ /* 0x000f22000c1e1900 */
[----:B--2---:R-:W-:-:S04]  /*08a0*/  FFMA R26, R13, R5, R12 ;  /* 0x000000050d1a7223 */ /* 0x004fc8000000000c */
[----:B0-----:R-:W-:-:S04]  /*08b0*/  FFMA R6, R21, R6, R26 ;  /* 0x0000000615067223 */ /* 0x001fc8000000001a */
[----:B-1----:R-:W-:Y:S01]  /*08c0*/  FFMA R7, R4, R7, R6 ;  /* 0x0000000704077223 */ /* 0x002fe20000000006 */
[----:B------:R-:W-:-:S04]  /*08d0*/  IADD3 R19, PT, PT, R19, 0x20, RZ ;  /* 0x0000002013137810 */ /* 0x000fc80007ffe0ff */
[----:B------:R-:W-:Y:S02]  /*08e0*/  ISETP.GE.AND P0, PT, R19, R18, PT ;  /* 0x000000121300720c */ /* 0x000fe40003f06270 */
[C---:B------:R-:W-:Y:S02]  /*08f0*/  LEA R20, R9.reuse, R20, 0x5 ;  /* 0x0000001409147211 */ /* 0x040fe400078e28ff */
[----:B------:R-:W-:Y:S02]  /*0900*/  LEA R22, R9, R22, 0x5 ;  /* 0x0000001609167211 */ /* 0x000fe400078e28ff */
[----:B------:R-:W-:Y:S01]  /*0910*/  IADD3 R8, PT, PT, R8, 0x20, RZ ;  /* 0x0000002008087810 */ /* 0x000fe20007ffe0ff */
[----:B---3--:R-:W-:Y:S04]  /*0920*/  STS [R11], R27 ;  /* 0x0000001b0b007388 */ /* 0x008fe80000000800 */
[----:B----4-:R-:W-:Y:S01]  /*0930*/  STS [R2], R29 ;  /* 0x0000001d02007388 */ /* 0x010fe20000000800 */
[----:B------:R-:W-:Y:S06]  /*0940*/  BAR.SYNC.DEFER_BLOCKING 0x0 ;  /* 0x0000000000007b1d */ /* 0x000fec0000010000 */
[----:B------:R-:W-:Y:S04]  /*0950*/  LDS R23, [R10] ;  /* 0x000000000a177984 */ /* 0x000fe80000000800 */
[----:B------:R-:W0:Y:S04]  /*0960*/  LDS.128 R12, [R17] ;  /* 0x00000000110c7984 */ /* 0x000e280000000c00 */
[----:B------:R-:W1:Y:S04]  /*0970*/  LDS R5, [R10+0x40] ;  /* 0x000040000a057984 */ /* 0x000e680000000800 */
[----:B------:R-:W2:Y:S04]  /*0980*/  LDS R21, [R10+0x80] ;  /* 0x000080000a157984 */ /* 0x000ea80000000800 */
[----:B------:R-:W-:Y:S01]  /*0990*/  LDS R26, [R10+0x140] ;  /* 0x000140000a1a7984 */ /* 0x000fe20000000800 */
[----:B0-----:R-:W-:-:S03]  /*09a0*/  FFMA R4, R12, R23, R7 ;  /* 0x000000170c047223 */ /* 0x001fc60000000007 */
[----:B------:R-:W0:Y:S01]  /*09b0*/  LDS R12, [R10+0xc0] ;  /* 0x0000c0000a0c7984 */ /* 0x000e220000000800 */
[----:B-1----:R-:W-:-:S03]  /*09c0*/  FFMA R28, R5, R13, R4 ;  /* 0x0000000d051c7223 */ /* 0x002fc60000000004 */
[----:B------:R-:W-:Y:S04]  /*09d0*/  LDS R23, [R10+0x100] ;  /* 0x000100000a177984 */ /* 0x000fe80000000800 */
[----:B------:R-:W1:Y:S01]  /*09e0*/  LDS.128 R4, [R17+0x10] ;  /* 0x0000100011047984 */ /* 0x000e620000000c00 */
[----:B--2---:R-:W-:-:S03]  /*09f0*/  FFMA R13, R21, R14, R28 ;  /* 0x0000000e150d7223 */ /* 0x004fc6000000001c */
[----:B------:R-:W2:Y:S01]  /*0a00*/  LDS R21, [R10+0x180] ;  /* 0x000180000a157984 */ /* 0x000ea20000000800 */
[----:B0-----:R-:W-:-:S04]  /*0a10*/  FFMA R13, R12, R15, R13 ;  /* 0x0000000f0c0d7223 */ /* 0x001fc8000000000d */
[----:B-1----:R-:W-:Y:S02]  /*0a20*/  FFMA R13, R4, R23, R13 ;  /* 0x00000017040d7223 */ /* 0x002fe4000000000d */
[----:B------:R-:W0:Y:S02]  /*0a30*/  LDS R4, [R10+0x1c0] ;  /* 0x0001c0000a047984 */ /* 0x000e240000000800 */
[----:B------:R-:W-:Y:S02]  /*0a40*/  FFMA R28, R26, R5, R13 ;  /* 0x000000051a1c7223 */ /* 0x000fe4000000000d */
[----:B------:R-:W-:Y:S04]  /*0a50*/  LDS R23, [R10+0x200] ;  /* 0x000200000a177984 */ /* 0x000fe80000000800 */
[----:B------:R-:W1:Y:S04]  /*0a60*/  LDS.128 R12, [R17+0x20] ;  /* 0x00002000110c7984 */ /* 0x000e680000000c00 */
[----:B------:R-:W3:Y:S01]  /*0a70*/  LDS R26, [R10+0x240] ;  /* 0x000240000a1a7984 */ /* 0x000ee20000000800 */
[----:B--2---:R-:W-:-:S03]  /*0a80*/  FFMA R5, R21, R6, R28 ;  /* 0x0000000615057223 */ /* 0x004fc6000000001c */
[----:B------:R-:W2:Y:S01]  /*0a90*/  LDS R21, [R10+0x280] ;  /* 0x000280000a157984 */ /* 0x000ea20000000800 */
[----:B0-----:R-:W-:-:S04]  /*0aa0*/  FFMA R5, R4, R7, R5 ;  /* 0x0000000704057223 */ /* 0x001fc80000000005 */
[----:B-1----:R-:W-:Y:S02]  /*0ab0*/  FFMA R5, R12, R23, R5 ;  /* 0x000000170c057223 */ /* 0x002fe40000000005 */
[----:B------:R-:W0:Y:S02]  /*0ac0*/  LDS R12, [R10+0x2c0] ;  /* 0x0002c0000a0c7984 */ /* 0x000e240000000800 */
[----:B---3--:R-:W-:Y:S02]  /*0ad0*/  FFMA R26, R26, R13, R5 ;  /* 0x0000000d1a1a7223 */ /* 0x008fe40000000005 */
[----:B------:R-:W-:Y:S04]  /*0ae0*/  LDS R13, [R10+0x300] ;  /* 0x000300000a0d7984 */ /* 0x000fe80000000800 */
[----:B------:R-:W1:Y:S01]  /*0af0*/  LDS.128 R4, [R17+0x30] ;  /* 0x0000300011047984 */ /* 0x000e620000000c00 */
[----:B--2---:R-:W-:-:S03]  /*0b00*/  FFMA R21, R21, R14, R26 ;  /* 0x0000000e15157223 */ /* 0x004fc6000000001a */
[----:B------:R-:W2:Y:S04]  /*0b10*/  LDS R23, [R10+0x340] ;  /* 0x000340000a177984 */ /* 0x000ea80000000800 */
[----:B------:R-:W3:Y:S04]  /*0b20*/  LDS R26, [R10+0x380] ;  /* 0x000380000a1a7984 */ /* 0x000ee80000000800 */
[----:B------:R-:W4:Y:S01]  /*0b30*/  LDS R14, [R10+0x3c0] ;  /* 0x0003c0000a0e7984 */ /* 0x000f220000000800 */
[----:B0-----:R-:W-:-:S04]  /*0b40*/  FFMA R15, R12, R15, R21 ;  /* 0x0000000f0c0f7223 */ /* 0x001fc80000000015 */
[----:B-1----:R-:W-:-:S04]  /*0b50*/  FFMA R4, R4, R13, R15 ;  /* 0x0000000d04047223 */ /* 0x002fc8000000000f */
[----:B--2---:R-:W-:-:S04]  /*0b60*/  FFMA R5, R23, R5, R4 ;  /* 0x0000000517057223 */ /* 0x004fc80000000004 */
[----:B---3--:R-:W-:-:S04]  /*0b70*/  FFMA R5, R26, R6, R5 ;  /* 0x000000061a057223 */ /* 0x008fc80000000005 */
[----:B----4-:R-:W-:Y:S01]  /*0b80*/  FFMA R7, R14, R7, R5 ;  /* 0x000000070e077223 */ /* 0x010fe20000000005 */
[----:B------:R-:W-:Y:S06]  /*0b90*/  BAR.SYNC.DEFER_BLOCKING 0x0 ;  /* 0x0000000000007b1d */ /* 0x000fec0000010000 */
[----:B------:R-:W-:Y:S05]  /*0ba0*/  @!P0 BRA `(.L_x_2) ;  /* 0xfffffff800888947 */ /* 0x000fea000383ffff */
.L_x_0:
[----:B------:R-:W0:Y:S01]  /*0bb0*/  LDC.64 R4, c[0x0][0x380] ;  /* 0x0000e000ff047b82 */ /* 0x000e220000000a00 */
[----:B------:R-:W-:-:S05]  /*0bc0*/  IADD3 R0, PT, PT, R0, UR4, RZ ;  /* 0x0000000400007c10 */ /* 0x000fca000fffe0ff */
[----:B------:R-:W-:-:S04]  /*0bd0*/  IMAD R3, R3, R9, R0 ;  /* 0x0000000903037224 */ /* 0x000fc800078e0200 */
[----:B------:R-:W-:-:S04]  /*0be0*/  IMAD R3, R16, UR10, R3 ;  /* 0x0000000a10037c24 */ /* 0x000fc8000f8e0203 */
[----:B0-----:R-:W-:-:S05]  /*0bf0*/  IMAD.WIDE R2, R3, 0x4, R4 ;  /* 0x0000000403027825 */ /* 0x001fca00078e0204 */
[----:B------:R-:W-:Y:S01]  /*0c00*/  STG.E desc[UR8][R2.64], R7 ;  /* 0x0000000702007986 */ /* 0x000fe2000c101908 */
[----:B------:R-:W-:Y:S05]  /*0c10*/  EXIT ;  /* 0x000000000000794d */ /* 0x000fea0003800000 */
.L_x_3:
[----:B------:R-:W-:-:S00]  /*0c20*/  BRA `(.L_x_3) ;  /* 0xfffffffc00fc7947 */ /* 0x000fc0000383ffff */
[----:B------:R-:W-:-:S00]  /*0c30*/  NOP ;  /* 0x0000000000007918 */ /* 0x000fc00000000000 */
        /* <DEDUP_REMOVED lines=12> */
.L_x_4:


//--------------------- .nv.shared._Z24matrixMul_noBankConflictPfS_S_ii --------------------------
	.section	.nv.shared._Z24matrixMul_noBankConflictPfS_S_ii,"aw",@nobits
	.sectionflags	@""
	.align	4
.nv.shared._Z24matrixMul_noBankConflictPfS_S_ii:
	.zero		3072


//--------------------- .nv.shared.reserved.0     --------------------------
	.section	.nv.shared.reserved.0,"aw",@nobits
	.weak		__nv_reservedSMEM_offset_0_alias
	.size		__nv_reservedSMEM_offset_0_alias, 0, 64
	.other		__nv_reservedSMEM_offset_0_alias,@"STO_CUDA_RESERVED_SHARED STV_DEFAULT"
__nv_reservedSMEM_offset_0_alias:
	.zero		0
	.zero		64


//--------------------- .nv.constant0._Z24matrixMul_noBankConflictPfS_S_ii --------------------------
	.section	.nv.constant0._Z24matrixMul_noBankConflictPfS_S_ii,"a",@progbits
	.sectionflags	@""
	.align	4
.nv.constant0._Z24matrixMul_noBankConflictPfS_S_ii:
	.zero		928


//--------------------- SYMBOLS --------------------------

	.type		.nv.reservedSmem.offset0,@object
	.size		.nv.reservedSmem.offset0,0x4
	.type		.nv.reservedSmem.cap,@object
	.size		.nv.reservedSmem.cap,0x4
